	.headerflags	@"EF_CUDA_TEXMODE_UNIFIED EF_CUDA_64BIT_ADDRESS EF_CUDA_ACCELERATORS EF_CUDA_SM90 EF_CUDA_VIRTUAL_SM(EF_CUDA_SM90)"
	.elftype	@"ET_EXEC"


//--------------------- .nv.info                  --------------------------
	.section	.nv.info,"",@"SHT_CUDA_INFO"
	.align	4


	//----- nvinfo : EIATTR_REGCOUNT
	.align		4
        /*0000*/ 	.byte	0x04, 0x2f
        /*0002*/ 	.short	(.L_1 - .L_0)
	.align		4
.L_0:
        /*0004*/ 	.word	index@(triton_poi_fused_add_38)
        /*0008*/ 	.word	0x00000012


	//----- nvinfo : EIATTR_MIN_STACK_SIZE
	.align		4
.L_1:
        /*000c*/ 	.byte	0x04, 0x12
        /*000e*/ 	.short	(.L_3 - .L_2)
	.align		4
.L_2:
        /*0010*/ 	.word	index@(triton_poi_fused_add_38)
        /*0014*/ 	.word	0x00000000


	//----- nvinfo : EIATTR_FRAME_SIZE
	.align		4
.L_3:
        /*0018*/ 	.byte	0x04, 0x11
        /*001a*/ 	.short	(.L_5 - .L_4)
	.align		4
.L_4:
        /*001c*/ 	.word	index@(triton_poi_fused_add_38)
        /*0020*/ 	.word	0x00000000


	//----- nvinfo : EIATTR_MIN_STACK_SIZE
	.align		4
.L_5:
        /*0024*/ 	.byte	0x04, 0x12
        /*0026*/ 	.short	(.L_7 - .L_6)
	.align		4
.L_6:
        /*0028*/ 	.word	index@(triton_poi_fused_add_38)
        /*002c*/ 	.word	0x00000000
.L_7:


//--------------------- .nv.info.triton_poi_fused_add_38 --------------------------
	.section	.nv.info.triton_poi_fused_add_38,"",@"SHT_CUDA_INFO"
	.sectionflags	@""
	.align	4


	//----- nvinfo : EIATTR_CUDA_API_VERSION
	.align		4
        /*0000*/ 	.byte	0x04, 0x37
        /*0002*/ 	.short	(.L_9 - .L_8)
.L_8:
        /*0004*/ 	.word	0x0000007c


	//----- nvinfo : EIATTR_KPARAM_INFO
	.align		4
.L_9:
        /*0008*/ 	.byte	0x04, 0x17
        /*000a*/ 	.short	(.L_11 - .L_10)
.L_10:
        /*000c*/ 	.word	0x00000000
        /*0010*/ 	.short	0x0005
        /*0012*/ 	.short	0x0028
        /*0014*/ 	.byte	0x00, 0xf0, 0x11, 0x00


	//----- nvinfo : EIATTR_KPARAM_INFO
	.align		4
.L_11:
        /*0018*/ 	.byte	0x04, 0x17
        /*001a*/ 	.short	(.L_13 - .L_12)
.L_12:
        /*001c*/ 	.word	0x00000000
        /*0020*/ 	.short	0x0004
        /*0022*/ 	.short	0x0020
        /*0024*/ 	.byte	0x00, 0xf4, 0x21, 0x00


	//----- nvinfo : EIATTR_KPARAM_INFO
	.align		4
.L_13:
        /*0028*/ 	.byte	0x04, 0x17
        /*002a*/ 	.short	(.L_15 - .L_14)
.L_14:
        /*002c*/ 	.word	0x00000000
        /*0030*/ 	.short	0x0003
        /*0032*/ 	.short	0x0018
        /*0034*/ 	.byte	0x00, 0xf4, 0x21, 0x00


	//----- nvinfo : EIATTR_KPARAM_INFO
	.align		4
.L_15:
        /*0038*/ 	.byte	0x04, 0x17
        /*003a*/ 	.short	(.L_17 - .L_16)
.L_16:
        /*003c*/ 	.word	0x00000000
        /*0040*/ 	.short	0x0002
        /*0042*/ 	.short	0x0010
        /*0044*/ 	.byte	0x00, 0xf4, 0x21, 0x00


	//----- nvinfo : EIATTR_KPARAM_INFO
	.align		4
.L_17:
        /*0048*/ 	.byte	0x04, 0x17
        /*004a*/ 	.short	(.L_19 - .L_18)
.L_18:
        /*004c*/ 	.word	0x00000000
        /*0050*/ 	.short	0x0001
        /*0052*/ 	.short	0x0008
        /*0054*/ 	.byte	0x00, 0xf4, 0x21, 0x00


	//----- nvinfo : EIATTR_KPARAM_INFO
	.align		4
.L_19:
        /*0058*/ 	.byte	0x04, 0x17
        /*005a*/ 	.short	(.L_21 - .L_20)
.L_20:
        /*005c*/ 	.word	0x00000000
        /*0060*/ 	.short	0x0000
        /*0062*/ 	.short	0x0000
        /*0064*/ 	.byte	0x00, 0xf4, 0x21, 0x00


	//----- nvinfo : EIATTR_SPARSE_MMA_MASK
	.align		4
.L_21:
        /*0068*/ 	.byte	0x03, 0x50
        /*006a*/ 	.short	0x0000


	//----- nvinfo : EIATTR_MAXREG_COUNT
	.align		4
        /*006c*/ 	.byte	0x03, 0x1b
        /*006e*/ 	.short	0x00ff


	//----- nvinfo : EIATTR_EXIT_INSTR_OFFSETS
	.align		4
        /*0070*/ 	.byte	0x04, 0x1c
        /*0072*/ 	.short	(.L_23 - .L_22)


	//   ....[0]....
.L_22:
        /*0074*/ 	.word	0x000001f0


	//----- nvinfo : EIATTR_REQNTID
	.align		4
.L_23:
        /*0078*/ 	.byte	0x04, 0x10
        /*007a*/ 	.short	(.L_25 - .L_24)
.L_24:
        /*007c*/ 	.word	0x00000080
        /*0080*/ 	.word	0x00000001
        /*0084*/ 	.word	0x00000001


	//----- nvinfo : EIATTR_CBANK_PARAM_SIZE
	.align		4
.L_25:
        /*0088*/ 	.byte	0x03, 0x19
        /*008a*/ 	.short	0x002c


	//----- nvinfo : EIATTR_PARAM_CBANK
	.align		4
        /*008c*/ 	.byte	0x04, 0x0a
        /*008e*/ 	.short	(.L_27 - .L_26)
	.align		4
.L_26:
        /*0090*/ 	.word	index@(.nv.constant0.triton_poi_fused_add_38)
        /*0094*/ 	.short	0x0210
        /*0096*/ 	.short	0x002c


	//----- nvinfo : EIATTR_SW_WAR
	.align		4
.L_27:
        /*0098*/ 	.byte	0x04, 0x36
        /*009a*/ 	.short	(.L_29 - .L_28)
.L_28:
        /*009c*/ 	.word	0x00000008
.L_29:


//--------------------- .nv.callgraph             --------------------------
	.section	.nv.callgraph,"",@"SHT_CUDA_CALLGRAPH"
	.align	4
	.sectionentsize	8
	.align		4
        /*0000*/ 	.word	0x00000000
	.align		4
        /*0004*/ 	.word	0xffffffff
	.align		4
        /*0008*/ 	.word	0x00000000
	.align		4
        /*000c*/ 	.word	0xfffffffe
	.align		4
        /*0010*/ 	.word	0x00000000
	.align		4
        /*0014*/ 	.word	0xfffffffd
	.align		4
        /*0018*/ 	.word	0x00000000
	.align		4
        /*001c*/ 	.word	0xfffffffc


//--------------------- .text.triton_poi_fused_add_38 --------------------------
	.section	.text.triton_poi_fused_add_38,"ax",@progbits
	.align	128
        .global         triton_poi_fused_add_38
        .type           triton_poi_fused_add_38,@function
        .size           triton_poi_fused_add_38,(.L_x_1 - triton_poi_fused_add_38)
        .other          triton_poi_fused_add_38,@"STO_CUDA_ENTRY STV_DEFAULT"
triton_poi_fused_add_38:
.text.triton_poi_fused_add_38:
[----:B------:R-:W-:Y:S01]  /*0000*/  LDC R1, c[0x0][0x28] ;  /* 0x00000a00ff017b82 */ /* 0x000fe20000000800 */
[----:B------:R-:W1:Y:S07]  /*0010*/  S2R R0, SR_TID.X ;  /* 0x0000000000007919 */ /* 0x000e6e0000002100 */
[----:B------:R-:W2:Y:S01]  /*0020*/  LDC.64 R8, c[0x0][0x228] ;  /* 0x00008a00ff087b82 */ /* 0x000ea20000000a00 */
[----:B------:R-:W-:Y:S01]  /*0030*/  ULDC.64 UR4, c[0x0][0x208] ;  /* 0x0000820000047ab9 */ /* 0x000fe20000000a00 */
[----:B------:R-:W3:Y:S06]  /*0040*/  S2R R13, SR_CTAID.X ;  /* 0x00000000000d7919 */ /* 0x000eec0000002500 */
[----:B------:R-:W4:Y:S08]  /*0050*/  LDC.64 R10, c[0x0][0x230] ;  /* 0x00008c00ff0a7b82 */ /* 0x000f300000000a00 */
[----:B------:R-:W5:Y:S08]  /*0060*/  LDC.64 R6, c[0x0][0x220] ;  /* 0x00008800ff067b82 */ /* 0x000f700000000a00 */
[----:B------:R-:W5:Y:S01]  /*0070*/  LDC.64 R4, c[0x0][0x218] ;  /* 0x00008600ff047b82 */ /* 0x000f620000000a00 */
[----:B-1----:R-:W-:-:S07]  /*0080*/  SHF.L.U32 R0, R0, 0x1, RZ ;  /* 0x0000000100007819 */ /* 0x002fce00000006ff */
[----:B------:R-:W1:Y:S01]  /*0090*/  LDC.64 R2, c[0x0][0x210] ;  /* 0x00008400ff027b82 */ /* 0x000e620000000a00 */
[----:B------:R-:W-:-:S04]  /*00a0*/  LOP3.LUT R0, R0, 0xfe, RZ, 0xc0, !PT ;  /* 0x000000fe00007812 */ /* 0x000fc800078ec0ff */
[----:B---3--:R-:W-:-:S05]  /*00b0*/  LEA R13, R13, R0, 0x8 ;  /* 0x000000000d0d7211 */ /* 0x008fca00078e40ff */
[----:B--2---:R-:W-:-:S04]  /*00c0*/  IMAD.WIDE R8, R13, 0x4, R8 ;  /* 0x000000040d087825 */ /* 0x004fc800078e0208 */
[C---:B----4-:R-:W-:Y:S02]  /*00d0*/  IMAD.WIDE R10, R13.reuse, 0x4, R10 ;  /* 0x000000040d0a7825 */ /* 0x050fe400078e020a */
[----:B------:R-:W2:Y:S02]  /*00e0*/  LDG.E.64 R8, desc[UR4][R8.64] ;  /* 0x0000000408087981 */ /* 0x000ea4000c1e1b00 */
[C---:B-----5:R-:W-:Y:S02]  /*00f0*/  IMAD.WIDE R6, R13.reuse, 0x4, R6 ;  /* 0x000000040d067825 */ /* 0x060fe400078e0206 */
[----:B------:R-:W2:Y:S02]  /*0100*/  LDG.E.64 R10, desc[UR4][R10.64] ;  /* 0x000000040a0a7981 */ /* 0x000ea4000c1e1b00 */
[C---:B0-----:R-:W-:Y:S02]  /*0110*/  IMAD.WIDE R4, R13.reuse, 0x4, R4 ;  /* 0x000000040d047825 */ /* 0x041fe400078e0204 */
[----:B------:R-:W3:Y:S02]  /*0120*/  LDG.E.64 R6, desc[UR4][R6.64] ;  /* 0x0000000406067981 */ /* 0x000ee4000c1e1b00 */
[----:B-1----:R-:W-:-:S02]  /*0130*/  IMAD.WIDE R2, R13, 0x4, R2 ;  /* 0x000000040d027825 */ /* 0x002fc400078e0202 */
[----:B------:R-:W4:Y:S04]  /*0140*/  LDG.E.64 R4, desc[UR4][R4.64] ;  /* 0x0000000404047981 */ /* 0x000f28000c1e1b00 */
[----:B------:R-:W5:Y:S01]  /*0150*/  LDG.E.64 R12, desc[UR4][R2.64] ;  /* 0x00000004020c7981 */ /* 0x000f62000c1e1b00 */
[----:B--2---:R-:W-:Y:S01]  /*0160*/  FADD R15, R8, R10 ;  /* 0x0000000a080f7221 */ /* 0x004fe20000000000 */
[----:B------:R-:W-:-:S03]  /*0170*/  FADD R0, R9, R11 ;  /* 0x0000000b09007221 */ /* 0x000fc60000000000 */
[----:B---3--:R-:W-:Y:S01]  /*0180*/  FADD R15, R6, R15 ;  /* 0x0000000f060f7221 */ /* 0x008fe20000000000 */
[----:B------:R-:W-:-:S03]  /*0190*/  FADD R0, R7, R0 ;  /* 0x0000000007007221 */ /* 0x000fc60000000000 */
[----:B----4-:R-:W-:Y:S01]  /*01a0*/  FADD R15, R4, R15 ;  /* 0x0000000f040f7221 */ /* 0x010fe20000000000 */
[----:B------:R-:W-:-:S03]  /*01b0*/  FADD R0, R5, R0 ;  /* 0x0000000005007221 */ /* 0x000fc60000000000 */
[----:B-----5:R-:W-:Y:S01]  /*01c0*/  FADD R12, R12, R15 ;  /* 0x0000000f0c0c7221 */ /* 0x020fe20000000000 */
[----:B------:R-:W-:-:S05]  /*01d0*/  FADD R13, R13, R0 ;  /* 0x000000000d0d7221 */ /* 0x000fca0000000000 */
[----:B------:R-:W-:Y:S01]  /*01e0*/  STG.E.64 desc[UR4][R2.64], R12 ;  /* 0x0000000c02007986 */ /* 0x000fe2000c101b04 */
[----:B------:R-:W-:Y:S05]  /*01f0*/  EXIT ;  /* 0x000000000000794d */ /* 0x000fea0003800000 */
.L_x_0:
[----:B------:R-:W-:-:S00]  /*0200*/  BRA `(.L_x_0) ;  /* 0xfffffffc00fc7947 */ /* 0x000fc0000383ffff */
[----:B------:R-:W-:-:S00]  /*0210*/  NOP ;  /* 0x0000000000007918 */ /* 0x000fc00000000000 */
        /* <DEDUP_REMOVED lines=14> */
.L_x_1:


//--------------------- .nv.constant0.triton_poi_fused_add_38 --------------------------
	.section	.nv.constant0.triton_poi_fused_add_38,"a",@progbits
	.sectionflags	@""
	.align	4
.nv.constant0.triton_poi_fused_add_38:
	.zero		572
